//
// Generated by NVIDIA NVVM Compiler
//
// Compiler Build ID: CL-36424714
// Cuda compilation tools, release 13.0, V13.0.88
// Based on NVVM 20.0.0
//

.version 9.0
.target sm_100
.address_size 64

	// .globl	_Z9busy_loopi
.extern .func  (.param .b32 func_retval0) vprintf
(
	.param .b64 vprintf_param_0,
	.param .b64 vprintf_param_1
)
;
// _ZZ9busy_loopiE1s has been demoted
.global .align 1 .b8 $str[10] = {66, 108, 111, 99, 107, 32, 37, 100, 10};
.global .align 1 .b8 $str$1[9] = {69, 110, 100, 108, 101, 115, 115, 10};
.global .align 1 .b8 $str$2[11] = {73, 39, 109, 32, 66, 91, 37, 100, 93, 10};

.visible .entry _Z9busy_loopi(
	.param .u32 _Z9busy_loopi_param_0
)
.maxntid 1024
.minnctapersm 1
{
	.local .align 8 .b8 	__local_depot0[8];
	.reg .b64 	%SP;
	.reg .b64 	%SPL;
	.reg .pred 	%p<9>;
	.reg .b16 	%rs<2>;
	.reg .b32 	%r<149>;
	.reg .b64 	%rd<11>;
	// demoted variable
	.shared .align 1 .b8 _ZZ9busy_loopiE1s[49152];
	mov.u64 	%SPL, __local_depot0;
	cvta.local.u64 	%SP, %SPL;
	ld.param.u32 	%r8, [_Z9busy_loopi_param_0];
	add.u64 	%rd2, %SP, 0;
	add.u64 	%rd1, %SPL, 0;
	mov.u32 	%r1, %ctaid.x;
	mov.u32 	%r2, %tid.x;
	setp.ne.s32 	%p1, %r2, 0;
	@%p1 bra 	$L__BB0_2;
	st.local.u32 	[%rd1], %r1;
	mov.u64 	%rd3, $str;
	cvta.global.u64 	%rd4, %rd3;
	{ // callseq 0, 0
	.param .b64 param0;
	st.param.b64 	[param0], %rd4;
	.param .b64 param1;
	st.param.b64 	[param1], %rd2;
	.param .b32 retval0;
	call.uni (retval0), 
	vprintf, 
	(
	param0, 
	param1
	);
	ld.param.b32 	%r9, [retval0];
	} // callseq 0
$L__BB0_2:
	or.b32  	%r11, %r1, %r2;
	setp.ne.s32 	%p2, %r11, 0;
	setp.eq.s32 	%p3, %r8, 0;
	or.pred  	%p4, %p2, %p3;
	@%p4 bra 	$L__BB0_4;
	mov.u64 	%rd6, $str$1;
	cvta.global.u64 	%rd7, %rd6;
	{ // callseq 1, 0
	.param .b64 param0;
	st.param.b64 	[param0], %rd7;
	.param .b64 param1;
	st.param.b64 	[param1], 0;
	.param .b32 retval0;
	call.uni (retval0), 
	vprintf, 
	(
	param0, 
	param1
	);
	ld.param.b32 	%r12, [retval0];
	} // callseq 1
$L__BB0_4:
	setp.ne.s32 	%p5, %r8, 0;
	@%p5 bra 	$L__BB0_8;
	mov.b32 	%r148, 0;
$L__BB0_6:
	mov.b32 	%r146, 1000;
	// begin inline asm
	nanosleep.u32 %r146;
	// end inline asm
	// begin inline asm
	nanosleep.u32 %r146;
	// end inline asm
	// begin inline asm
	nanosleep.u32 %r146;
	// end inline asm
	// begin inline asm
	nanosleep.u32 %r146;
	// end inline asm
	// begin inline asm
	nanosleep.u32 %r146;
	// end inline asm
	// begin inline asm
	nanosleep.u32 %r146;
	// end inline asm
	// begin inline asm
	nanosleep.u32 %r146;
	// end inline asm
	// begin inline asm
	nanosleep.u32 %r146;
	// end inline asm
	// begin inline asm
	nanosleep.u32 %r146;
	// end inline asm
	// begin inline asm
	nanosleep.u32 %r146;
	// end inline asm
	// begin inline asm
	nanosleep.u32 %r146;
	// end inline asm
	// begin inline asm
	nanosleep.u32 %r146;
	// end inline asm
	// begin inline asm
	nanosleep.u32 %r146;
	// end inline asm
	// begin inline asm
	nanosleep.u32 %r146;
	// end inline asm
	// begin inline asm
	nanosleep.u32 %r146;
	// end inline asm
	// begin inline asm
	nanosleep.u32 %r146;
	// end inline asm
	// begin inline asm
	nanosleep.u32 %r146;
	// end inline asm
	// begin inline asm
	nanosleep.u32 %r146;
	// end inline asm
	// begin inline asm
	nanosleep.u32 %r146;
	// end inline asm
	// begin inline asm
	nanosleep.u32 %r146;
	// end inline asm
	// begin inline asm
	nanosleep.u32 %r146;
	// end inline asm
	// begin inline asm
	nanosleep.u32 %r146;
	// end inline asm
	// begin inline asm
	nanosleep.u32 %r146;
	// end inline asm
	// begin inline asm
	nanosleep.u32 %r146;
	// end inline asm
	// begin inline asm
	nanosleep.u32 %r146;
	// end inline asm
	// begin inline asm
	nanosleep.u32 %r146;
	// end inline asm
	// begin inline asm
	nanosleep.u32 %r146;
	// end inline asm
	// begin inline asm
	nanosleep.u32 %r146;
	// end inline asm
	// begin inline asm
	nanosleep.u32 %r146;
	// end inline asm
	// begin inline asm
	nanosleep.u32 %r146;
	// end inline asm
	// begin inline asm
	nanosleep.u32 %r146;
	// end inline asm
	// begin inline asm
	nanosleep.u32 %r146;
	// end inline asm
	// begin inline asm
	nanosleep.u32 %r146;
	// end inline asm
	// begin inline asm
	nanosleep.u32 %r146;
	// end inline asm
	// begin inline asm
	nanosleep.u32 %r146;
	// end inline asm
	// begin inline asm
	nanosleep.u32 %r146;
	// end inline asm
	// begin inline asm
	nanosleep.u32 %r146;
	// end inline asm
	// begin inline asm
	nanosleep.u32 %r146;
	// end inline asm
	// begin inline asm
	nanosleep.u32 %r146;
	// end inline asm
	// begin inline asm
	nanosleep.u32 %r146;
	// end inline asm
	// begin inline asm
	nanosleep.u32 %r146;
	// end inline asm
	// begin inline asm
	nanosleep.u32 %r146;
	// end inline asm
	// begin inline asm
	nanosleep.u32 %r146;
	// end inline asm
	// begin inline asm
	nanosleep.u32 %r146;
	// end inline asm
	// begin inline asm
	nanosleep.u32 %r146;
	// end inline asm
	// begin inline asm
	nanosleep.u32 %r146;
	// end inline asm
	// begin inline asm
	nanosleep.u32 %r146;
	// end inline asm
	// begin inline asm
	nanosleep.u32 %r146;
	// end inline asm
	// begin inline asm
	nanosleep.u32 %r146;
	// end inline asm
	// begin inline asm
	nanosleep.u32 %r146;
	// end inline asm
	// begin inline asm
	nanosleep.u32 %r146;
	// end inline asm
	// begin inline asm
	nanosleep.u32 %r146;
	// end inline asm
	// begin inline asm
	nanosleep.u32 %r146;
	// end inline asm
	// begin inline asm
	nanosleep.u32 %r146;
	// end inline asm
	// begin inline asm
	nanosleep.u32 %r146;
	// end inline asm
	// begin inline asm
	nanosleep.u32 %r146;
	// end inline asm
	// begin inline asm
	nanosleep.u32 %r146;
	// end inline asm
	// begin inline asm
	nanosleep.u32 %r146;
	// end inline asm
	// begin inline asm
	nanosleep.u32 %r146;
	// end inline asm
	// begin inline asm
	nanosleep.u32 %r146;
	// end inline asm
	// begin inline asm
	nanosleep.u32 %r146;
	// end inline asm
	// begin inline asm
	nanosleep.u32 %r146;
	// end inline asm
	// begin inline asm
	nanosleep.u32 %r146;
	// end inline asm
	// begin inline asm
	nanosleep.u32 %r146;
	// end inline asm
	add.s32 	%r148, %r148, 64;
	setp.ne.s32 	%p8, %r148, 1000000;
	@%p8 bra 	$L__BB0_6;
	bar.sync 	0;
	ret;
$L__BB0_8:
	mov.u32 	%r14, _ZZ9busy_loopiE1s;
	add.s32 	%r3, %r14, %r2;
	mov.u64 	%rd8, $str$2;
$L__BB0_9:
	ld.volatile.shared.u8 	%rs1, [%r3];
	st.volatile.shared.u8 	[%r3+24576], %rs1;
	mov.b32 	%r147, 0;
$L__BB0_10:
	mov.b32 	%r79, 1000;
	// begin inline asm
	nanosleep.u32 %r79;
	// end inline asm
	// begin inline asm
	nanosleep.u32 %r79;
	// end inline asm
	// begin inline asm
	nanosleep.u32 %r79;
	// end inline asm
	// begin inline asm
	nanosleep.u32 %r79;
	// end inline asm
	// begin inline asm
	nanosleep.u32 %r79;
	// end inline asm
	// begin inline asm
	nanosleep.u32 %r79;
	// end inline asm
	// begin inline asm
	nanosleep.u32 %r79;
	// end inline asm
	// begin inline asm
	nanosleep.u32 %r79;
	// end inline asm
	// begin inline asm
	nanosleep.u32 %r79;
	// end inline asm
	// begin inline asm
	nanosleep.u32 %r79;
	// end inline asm
	// begin inline asm
	nanosleep.u32 %r79;
	// end inline asm
	// begin inline asm
	nanosleep.u32 %r79;
	// end inline asm
	// begin inline asm
	nanosleep.u32 %r79;
	// end inline asm
	// begin inline asm
	nanosleep.u32 %r79;
	// end inline asm
	// begin inline asm
	nanosleep.u32 %r79;
	// end inline asm
	// begin inline asm
	nanosleep.u32 %r79;
	// end inline asm
	// begin inline asm
	nanosleep.u32 %r79;
	// end inline asm
	// begin inline asm
	nanosleep.u32 %r79;
	// end inline asm
	// begin inline asm
	nanosleep.u32 %r79;
	// end inline asm
	// begin inline asm
	nanosleep.u32 %r79;
	// end inline asm
	// begin inline asm
	nanosleep.u32 %r79;
	// end inline asm
	// begin inline asm
	nanosleep.u32 %r79;
	// end inline asm
	// begin inline asm
	nanosleep.u32 %r79;
	// end inline asm
	// begin inline asm
	nanosleep.u32 %r79;
	// end inline asm
	// begin inline asm
	nanosleep.u32 %r79;
	// end inline asm
	// begin inline asm
	nanosleep.u32 %r79;
	// end inline asm
	// begin inline asm
	nanosleep.u32 %r79;
	// end inline asm
	// begin inline asm
	nanosleep.u32 %r79;
	// end inline asm
	// begin inline asm
	nanosleep.u32 %r79;
	// end inline asm
	// begin inline asm
	nanosleep.u32 %r79;
	// end inline asm
	// begin inline asm
	nanosleep.u32 %r79;
	// end inline asm
	// begin inline asm
	nanosleep.u32 %r79;
	// end inline asm
	// begin inline asm
	nanosleep.u32 %r79;
	// end inline asm
	// begin inline asm
	nanosleep.u32 %r79;
	// end inline asm
	// begin inline asm
	nanosleep.u32 %r79;
	// end inline asm
	// begin inline asm
	nanosleep.u32 %r79;
	// end inline asm
	// begin inline asm
	nanosleep.u32 %r79;
	// end inline asm
	// begin inline asm
	nanosleep.u32 %r79;
	// end inline asm
	// begin inline asm
	nanosleep.u32 %r79;
	// end inline asm
	// begin inline asm
	nanosleep.u32 %r79;
	// end inline asm
	// begin inline asm
	nanosleep.u32 %r79;
	// end inline asm
	// begin inline asm
	nanosleep.u32 %r79;
	// end inline asm
	// begin inline asm
	nanosleep.u32 %r79;
	// end inline asm
	// begin inline asm
	nanosleep.u32 %r79;
	// end inline asm
	// begin inline asm
	nanosleep.u32 %r79;
	// end inline asm
	// begin inline asm
	nanosleep.u32 %r79;
	// end inline asm
	// begin inline asm
	nanosleep.u32 %r79;
	// end inline asm
	// begin inline asm
	nanosleep.u32 %r79;
	// end inline asm
	// begin inline asm
	nanosleep.u32 %r79;
	// end inline asm
	// begin inline asm
	nanosleep.u32 %r79;
	// end inline asm
	// begin inline asm
	nanosleep.u32 %r79;
	// end inline asm
	// begin inline asm
	nanosleep.u32 %r79;
	// end inline asm
	// begin inline asm
	nanosleep.u32 %r79;
	// end inline asm
	// begin inline asm
	nanosleep.u32 %r79;
	// end inline asm
	// begin inline asm
	nanosleep.u32 %r79;
	// end inline asm
	// begin inline asm
	nanosleep.u32 %r79;
	// end inline asm
	// begin inline asm
	nanosleep.u32 %r79;
	// end inline asm
	// begin inline asm
	nanosleep.u32 %r79;
	// end inline asm
	// begin inline asm
	nanosleep.u32 %r79;
	// end inline asm
	// begin inline asm
	nanosleep.u32 %r79;
	// end inline asm
	// begin inline asm
	nanosleep.u32 %r79;
	// end inline asm
	// begin inline asm
	nanosleep.u32 %r79;
	// end inline asm
	// begin inline asm
	nanosleep.u32 %r79;
	// end inline asm
	// begin inline asm
	nanosleep.u32 %r79;
	// end inline asm
	add.s32 	%r147, %r147, 64;
	setp.ne.s32 	%p6, %r147, 1000000;
	@%p6 bra 	$L__BB0_10;
	setp.ne.s32 	%p7, %r2, 0;
	bar.sync 	0;
	@%p7 bra 	$L__BB0_9;
	st.local.u32 	[%rd1], %r1;
	cvta.global.u64 	%rd9, %rd8;
	{ // callseq 2, 0
	.param .b64 param0;
	st.param.b64 	[param0], %rd9;
	.param .b64 param1;
	st.param.b64 	[param1], %rd2;
	.param .b32 retval0;
	call.uni (retval0), 
	vprintf, 
	(
	param0, 
	param1
	);
	ld.param.b32 	%r80, [retval0];
	} // callseq 2
	bra.uni 	$L__BB0_9;

}


// ===== COMPILED SASS (sm_100) =====

	.target	sm_100

	.elftype	@"ET_EXEC"


//--------------------- .note.nv.tkinfo           --------------------------
	.section	.note.nv.tkinfo,"",@"SHT_NOTE"
	.sectionflags	@"SHF_NOTE_NV_TKINFO"
	.tkinfo
        /*0018*/ 	.word	0x00000002
        /*0030*/ 	.string	""
        /*0030*/ 	.string	"ptxas"
        /*0030*/ 	.string	"Cuda compilation tools, release 13.0, V13.0.88"
        /*0030*/ 	.string	"Build cuda_13.0.r13.0/compiler.36424714_0"
        /*0030*/ 	.string	"-arch sm_100 -m 64 "



//--------------------- .note.nv.cuinfo           --------------------------
	.section	.note.nv.cuinfo,"",@"SHT_NOTE"
	.sectionflags	@"SHF_NOTE_NV_CUINFO"
        /*0018*/ 	.short	0x0002
        /*001a*/ 	.short	0x0064
        /*001c*/ 	.short	0x0082
	.zero		2


//--------------------- .nv.info                  --------------------------
	.section	.nv.info,"",@"SHT_CUDA_INFO"
	.align	4


	//----- nvinfo : EIATTR_REGCOUNT
	.align		4
        /*0000*/ 	.byte	0x04, 0x2f
        /*0002*/ 	.short	(.L_4 - .L_3)
	.align		4
.L_3:
        /*0004*/ 	.word	index@(_Z9busy_loopi)
        /*0008*/ 	.word	0x00000018


	//----- nvinfo : EIATTR_FRAME_SIZE
	.align		4
.L_4:
        /*000c*/ 	.byte	0x04, 0x11
        /*000e*/ 	.short	(.L_6 - .L_5)
	.align		4
.L_5:
        /*0010*/ 	.word	index@(_Z9busy_loopi)
        /*0014*/ 	.word	0x00000008


	//----- nvinfo : EIATTR_MIN_STACK_SIZE
	.align		4
.L_6:
        /*0018*/ 	.byte	0x04, 0x12
        /*001a*/ 	.short	(.L_8 - .L_7)
	.align		4
.L_7:
        /*001c*/ 	.word	index@(_Z9busy_loopi)
        /*0020*/ 	.word	0x00000008
.L_8:


//--------------------- .nv.compat                --------------------------
	.section	.nv.compat,"",@"SHT_CUDA_COMPAT_INFO"
	.align	4
        /*0000*/ 	.byte	0x02, 0x09, 0x00, 0x00, 0x02, 0x02, 0x01, 0x00, 0x02, 0x05, 0x05, 0x00, 0x03, 0x07, 0x01, 0x01
        /*0010*/ 	.byte	0x02, 0x03, 0x00, 0x00, 0x02, 0x06, 0x01, 0x00, 0x04, 0x0b, 0x08, 0x00, 0x09, 0x00, 0x00, 0x00
        /*0020*/ 	.byte	0x00, 0x00, 0x00, 0x00


//--------------------- .nv.info._Z9busy_loopi    --------------------------
	.section	.nv.info._Z9busy_loopi,"",@"SHT_CUDA_INFO"
	.sectionflags	@""
	.align	4


	//----- nvinfo : EIATTR_CUDA_API_VERSION
	.align		4
        /*0000*/ 	.byte	0x04, 0x37
        /*0002*/ 	.short	(.L_10 - .L_9)
.L_9:
        /*0004*/ 	.word	0x00000082


	//----- nvinfo : EIATTR_KPARAM_INFO
	.align		4
.L_10:
        /*0008*/ 	.byte	0x04, 0x17
        /*000a*/ 	.short	(.L_12 - .L_11)
.L_11:
        /*000c*/ 	.word	0x00000000
        /*0010*/ 	.short	0x0000
        /*0012*/ 	.short	0x0000
        /*0014*/ 	.byte	0x00, 0xf0, 0x11, 0x00


	//----- nvinfo : EIATTR_SPARSE_MMA_MASK
	.align		4
.L_12:
        /*0018*/ 	.byte	0x03, 0x50
        /*001a*/ 	.short	0x0000


	//----- nvinfo : EIATTR_MAXREG_COUNT
	.align		4
        /*001c*/ 	.byte	0x03, 0x1b
        /*001e*/ 	.short	0x0040


	//----- nvinfo : EIATTR_NUM_BARRIERS
	.align		4
        /*0020*/ 	.byte	0x02, 0x4c
        /*0022*/ 	.byte	0x01
	.zero		1


	//----- nvinfo : EIATTR_EXTERNS
	.align		4
        /*0024*/ 	.byte	0x04, 0x0f
        /*0026*/ 	.short	(.L_14 - .L_13)


	//   ....[0]....
	.align		4
.L_13:
        /*0028*/ 	.word	index@(vprintf)


	//----- nvinfo : EIATTR_MERCURY_ISA_VERSION
	.align		4
.L_14:
        /*002c*/ 	.byte	0x03, 0x5f
        /*002e*/ 	.short	0x0101


	//----- nvinfo : EIATTR_VRC_CTA_INIT_COUNT
	.align		4
        /*0030*/ 	.byte	0x02, 0x4a
	.zero		1
	.zero		1


	//----- nvinfo : EIATTR_SYSCALL_OFFSETS
	.align		4
        /*0034*/ 	.byte	0x04, 0x46
        /*0036*/ 	.short	(.L_16 - .L_15)


	//   ....[0]....
.L_15:
        /*0038*/ 	.word	0x00000140


	//   ....[1]....
        /*003c*/ 	.word	0x00000220


	//   ....[2]....
        /*0040*/ 	.word	0x00002c70


	//----- nvinfo : EIATTR_EXIT_INSTR_OFFSETS
	.align		4
.L_16:
        /*0044*/ 	.byte	0x04, 0x1c
        /*0046*/ 	.short	(.L_18 - .L_17)


	//   ....[0]....
.L_17:
        /*0048*/ 	.word	0x000016d0


	//----- nvinfo : EIATTR_MAX_THREADS
	.align		4
.L_18:
        /*004c*/ 	.byte	0x04, 0x05
        /*004e*/ 	.short	(.L_20 - .L_19)
.L_19:
        /*0050*/ 	.word	0x00000400
        /*0054*/ 	.word	0x00000001
        /*0058*/ 	.word	0x00000001


	//----- nvinfo : EIATTR_CRS_STACK_SIZE
	.align		4
.L_20:
        /*005c*/ 	.byte	0x04, 0x1e
        /*005e*/ 	.short	(.L_22 - .L_21)
.L_21:
        /*0060*/ 	.word	0x00000000


	//----- nvinfo : EIATTR_CBANK_PARAM_SIZE
	.align		4
.L_22:
        /*0064*/ 	.byte	0x03, 0x19
        /*0066*/ 	.short	0x0004


	//----- nvinfo : EIATTR_PARAM_CBANK
	.align		4
        /*0068*/ 	.byte	0x04, 0x0a
        /*006a*/ 	.short	(.L_24 - .L_23)
	.align		4
.L_23:
        /*006c*/ 	.word	index@(.nv.constant0._Z9busy_loopi)
        /*0070*/ 	.short	0x0380
        /*0072*/ 	.short	0x0004


	//----- nvinfo : EIATTR_SW_WAR
	.align		4
.L_24:
        /*0074*/ 	.byte	0x04, 0x36
        /*0076*/ 	.short	(.L_26 - .L_25)
.L_25:
        /*0078*/ 	.word	0x00000008
.L_26:


//--------------------- .nv.callgraph             --------------------------
	.section	.nv.callgraph,"",@"SHT_CUDA_CALLGRAPH"
	.align	4
	.sectionentsize	8
	.align		4
        /*0000*/ 	.word	0x00000000
	.align		4
        /*0004*/ 	.word	0xffffffff
	.align		4
        /*0008*/ 	.word	index@(_Z9busy_loopi)
	.align		4
        /*000c*/ 	.word	index@(vprintf)
	.align		4
        /*0010*/ 	.word	0x00000000
	.align		4
        /*0014*/ 	.word	0xfffffffe
	.align		4
        /*0018*/ 	.word	0x00000000
	.align		4
        /*001c*/ 	.word	0xfffffffd
	.align		4
        /*0020*/ 	.word	0x00000000
	.align		4
        /*0024*/ 	.word	0xfffffffc


//--------------------- .nv.constant4             --------------------------
	.section	.nv.constant4,"a",@progbits
	.align	8
	.align		8
.nv.constant4:
        /*0000*/ 	.dword	vprintf
	.align		8
        /*0008*/ 	.dword	$str
	.align		8
        /*0010*/ 	.dword	$str$1
	.align		8
        /*0018*/ 	.dword	$str$2


//--------------------- .text._Z9busy_loopi       --------------------------
	.section	.text._Z9busy_loopi,"ax",@progbits
	.align	128
        .global         _Z9busy_loopi
        .type           _Z9busy_loopi,@function
        .size           _Z9busy_loopi,(.L_x_11 - _Z9busy_loopi)
        .other          _Z9busy_loopi,@"STO_CUDA_ENTRY STV_DEFAULT"
_Z9busy_loopi:
.text._Z9busy_loopi:
[----:B------:R-:W0:Y:S01]  /*0000*/  LDC R1, c[0x0][0x37c] ;  /* 0x0000df00ff017b82 */ /* 0x000e220000000800 */
[----:B------:R-:W1:Y:S01]  /*0010*/  S2R R17, SR_TID.X ;  /* 0x0000000000117919 */ /* 0x000e620000002100 */
[----:B------:R-:W2:Y:S01]  /*0020*/  LDCU UR4, c[0x0][0x2f8] ;  /* 0x00005f00ff0477ac */ /* 0x000ea20008000800 */
[----:B0-----:R-:W-:Y:S01]  /*0030*/  VIADD R1, R1, 0xfffffff8 ;  /* 0xfffffff801017836 */ /* 0x001fe20000000000 */
[----:B------:R-:W-:Y:S01]  /*0040*/  BSSY.RECONVERGENT B6, `(.L_x_0) ;  /* 0x0000011000067945 */ /* 0x000fe20003800200 */
[----:B------:R-:W0:Y:S01]  /*0050*/  S2R R18, SR_CTAID.X ;  /* 0x0000000000127919 */ /* 0x000e220000002500 */
[----:B------:R-:W3:Y:S02]  /*0060*/  LDCU UR5, c[0x0][0x2fc] ;  /* 0x00005f80ff0577ac */ /* 0x000ee40008000800 */
[----:B--2---:R-:W-:-:S05]  /*0070*/  IADD3 R16, P1, PT, R1, UR4, RZ ;  /* 0x0000000401107c10 */ /* 0x004fca000ff3e0ff */
[----:B---3--:R-:W-:Y:S01]  /*0080*/  IMAD.X R2, RZ, RZ, UR5, P1 ;  /* 0x00000005ff027e24 */ /* 0x008fe200088e06ff */
[----:B-1----:R-:W-:-:S13]  /*0090*/  ISETP.NE.AND P0, PT, R17, RZ, PT ;  /* 0x000000ff1100720c */ /* 0x002fda0003f05270 */
[----:B0-----:R-:W-:Y:S05]  /*00a0*/  @P0 BRA `(.L_x_1) ;  /* 0x0000000000280947 */ /* 0x001fea0003800000 */
[----:B------:R-:W-:Y:S01]  /*00b0*/  MOV R0, 0x0 ;  /* 0x0000000000007802 */ /* 0x000fe20000000f00 */
[----:B------:R0:W-:Y:S01]  /*00c0*/  STL [R1], R18 ;  /* 0x0000001201007387 */ /* 0x0001e20000100800 */
[----:B------:R-:W1:Y:S01]  /*00d0*/  LDCU.64 UR4, c[0x4][0x8] ;  /* 0x01000100ff0477ac */ /* 0x000e620008000a00 */
[----:B------:R-:W-:Y:S01]  /*00e0*/  IMAD.MOV.U32 R6, RZ, RZ, R16 ;  /* 0x000000ffff067224 */ /* 0x000fe200078e0010 */
[----:B------:R0:W2:Y:S01]  /*00f0*/  LDC.64 R8, c[0x4][R0] ;  /* 0x0100000000087b82 */ /* 0x0000a20000000a00 */
[----:B------:R-:W-:Y:S02]  /*0100*/  IMAD.MOV.U32 R7, RZ, RZ, R2 ;  /* 0x000000ffff077224 */ /* 0x000fe400078e0002 */
[----:B-1----:R-:W-:Y:S02]  /*0110*/  IMAD.U32 R4, RZ, RZ, UR4 ;  /* 0x00000004ff047e24 */ /* 0x002fe4000f8e00ff */
[----:B0-----:R-:W-:-:S07]  /*0120*/  IMAD.U32 R5, RZ, RZ, UR5 ;  /* 0x00000005ff057e24 */ /* 0x001fce000f8e00ff */
[----:B------:R-:W-:-:S07]  /*0130*/  LEPC R20, `(.L_x_1) ;  /* 0x000000001014794e */ /* 0x000fce0000000000 */
[----:B--2---:R-:W-:Y:S05]  /*0140*/  CALL.ABS.NOINC R8 ;  /* 0x0000000008007343 */ /* 0x004fea0003c00000 */
.L_x_1:
[----:B------:R-:W-:Y:S05]  /*0150*/  BSYNC.RECONVERGENT B6 ;  /* 0x0000000000067941 */ /* 0x000fea0003800200 */
.L_x_0:
[----:B------:R-:W0:Y:S01]  /*0160*/  LDCU UR4, c[0x0][0x380] ;  /* 0x00007000ff0477ac */ /* 0x000e220008000800 */
[----:B------:R-:W-:Y:S01]  /*0170*/  LOP3.LUT P0, RZ, R18, R17, RZ, 0xfc, !PT ;  /* 0x0000001112ff7212 */ /* 0x000fe2000780fcff */
[----:B------:R-:W-:Y:S03]  /*0180*/  BSSY.RECONVERGENT B6, `(.L_x_2) ;  /* 0x000000b000067945 */ /* 0x000fe60003800200 */
[----:B0-----:R-:W-:-:S13]  /*0190*/  ISETP.EQ.OR P0, PT, RZ, UR4, P0 ;  /* 0x00000004ff007c0c */ /* 0x001fda0008702670 */
[----:B------:R-:W-:Y:S05]  /*01a0*/  @P0 BRA `(.L_x_3) ;  /* 0x0000000000200947 */ /* 0x000fea0003800000 */
[----:B------:R-:W-:Y:S01]  /*01b0*/  MOV R0, 0x0 ;  /* 0x0000000000007802 */ /* 0x000fe20000000f00 */
[----:B------:R-:W0:Y:S01]  /*01c0*/  LDCU.64 UR4, c[0x4][0x10] ;  /* 0x01000200ff0477ac */ /* 0x000e220008000a00 */
[----:B------:R-:W-:Y:S02]  /*01d0*/  CS2R R6, SRZ ;  /* 0x0000000000067805 */ /* 0x000fe4000001ff00 */
[----:B------:R1:W2:Y:S01]  /*01e0*/  LDC.64 R8, c[0x4][R0] ;  /* 0x0100000000087b82 */ /* 0x0002a20000000a00 */
[----:B0-----:R-:W-:Y:S02]  /*01f0*/  IMAD.U32 R4, RZ, RZ, UR4 ;  /* 0x00000004ff047e24 */ /* 0x001fe4000f8e00ff */
[----:B-1----:R-:W-:-:S07]  /*0200*/  IMAD.U32 R5, RZ, RZ, UR5 ;  /* 0x00000005ff057e24 */ /* 0x002fce000f8e00ff */
[----:B------:R-:W-:-:S07]  /*0210*/  LEPC R20, `(.L_x_3) ;  /* 0x000000001014794e */ /* 0x000fce0000000000 */
[----:B--2---:R-:W-:Y:S05]  /*0220*/  CALL.ABS.NOINC R8 ;  /* 0x0000000008007343 */ /* 0x004fea0003c00000 */
.L_x_3:
[----:B------:R-:W-:Y:S05]  /*0230*/  BSYNC.RECONVERGENT B6 ;  /* 0x0000000000067941 */ /* 0x000fea0003800200 */
.L_x_2:
[----:B------:R-:W0:Y:S02]  /*0240*/  LDCU UR4, c[0x0][0x380] ;  /* 0x00007000ff0477ac */ /* 0x000e240008000800 */
[----:B0-----:R-:W-:-:S09]  /*0250*/  UISETP.NE.AND UP0, UPT, UR4, URZ, UPT ;  /* 0x000000ff0400728c */ /* 0x001fd2000bf05270 */
[----:B------:R-:W-:Y:S05]  /*0260*/  BRA.U UP0, `(.L_x_4) ;  /* 0x00000015001c7547 */ /* 0x000fea000b800000 */
[----:B------:R-:W-:-:S07]  /*0270*/  HFMA2 R0, -RZ, RZ, 0, 0 ;  /* 0x00000000ff007431 */ /* 0x000fce00000001ff */
.L_x_5:
[----:B------:R-:W-:Y:S08]  /*0280*/  NANOSLEEP 0x3e8 ;  /* 0x000003e80000795d */ /* 0x000ff00003800000 */
        /* <DEDUP_REMOVED lines=300> */
[----:B------:R-:W-:Y:S05]  /*1550*/  NANOSLEEP 0x3e8 ;  /* 0x000003e80000795d */ /* 0x000fea0003800000 */
[----:B------:R-:W-:-:S03]  /*1560*/  VIADD R0, R0, 0x140 ;  /* 0x0000014000007836 */ /* 0x000fc60000000000 */
[----:B------:R-:W-:Y:S08]  /*1570*/  NANOSLEEP 0x3e8 ;  /* 0x000003e80000795d */ /* 0x000ff00003800000 */
[----:B------:R-:W-:Y:S08]  /*1580*/  NANOSLEEP 0x3e8 ;  /* 0x000003e80000795d */ /* 0x000ff00003800000 */
[----:B------:R-:W-:Y:S08]  /*1590*/  NANOSLEEP 0x3e8 ;  /* 0x000003e80000795d */ /* 0x000ff00003800000 */
[----:B------:R-:W-:Y:S08]  /*15a0*/  NANOSLEEP 0x3e8 ;  /* 0x000003e80000795d */ /* 0x000ff00003800000 */
[----:B------:R-:W-:Y:S05]  /*15b0*/  NANOSLEEP 0x3e8 ;  /* 0x000003e80000795d */ /* 0x000fea0003800000 */
[----:B------:R-:W-:-:S03]  /*15c0*/  ISETP.NE.AND P0, PT, R0, 0xf4240, PT ;  /* 0x000f42400000780c */ /* 0x000fc60003f05270 */
        /* <DEDUP_REMOVED lines=13> */
[----:B------:R-:W-:Y:S05]  /*16a0*/  @P0 BRA `(.L_x_5) ;  /* 0xffffffe800f40947 */ /* 0x000fea000383ffff */
[----:B------:R-:W-:Y:S05]  /*16b0*/  WARPSYNC.ALL ;  /* 0x0000000000007948 */ /* 0x000fea0003800000 */
[----:B------:R-:W-:Y:S06]  /*16c0*/  BAR.SYNC.DEFER_BLOCKING 0x0 ;  /* 0x0000000000007b1d */ /* 0x000fec0000010000 */
[----:B------:R-:W-:Y:S05]  /*16d0*/  EXIT ;  /* 0x000000000000794d */ /* 0x000fea0003800000 */
.L_x_4:
[----:B------:R-:W0:Y:S01]  /*16e0*/  S2R R3, SR_CgaCtaId ;  /* 0x0000000000037919 */ /* 0x000e220000008800 */
[----:B------:R-:W-:-:S04]  /*16f0*/  MOV R0, 0x400 ;  /* 0x0000040000007802 */ /* 0x000fc80000000f00 */
[----:B0-----:R-:W-:-:S05]  /*1700*/  LEA R0, R3, R0, 0x18 ;  /* 0x0000000003007211 */ /* 0x001fca00078ec0ff */
[----:B------:R-:W-:-:S07]  /*1710*/  IMAD.IADD R19, R0, 0x1, R17 ;  /* 0x0000000100137824 */ /* 0x000fce00078e0211 */
.L_x_9:
[----:B0-----:R-:W0:Y:S01]  /*1720*/  LDS.U8 R0, [R19] ;  /* 0x0000000013007984 */ /* 0x001e220000000000 */
[----:B------:R-:W-:Y:S05]  /*1730*/  YIELD ;  /* 0x0000000000007946 */ /* 0x000fea0003800000 */
[----:B------:R-:W-:Y:S01]  /*1740*/  IMAD.MOV.U32 R3, RZ, RZ, RZ ;  /* 0x000000ffff037224 */ /* 0x000fe200078e00ff */
[----:B0-----:R0:W-:Y:S06]  /*1750*/  STS.U8 [R19+0x6000], R0 ;  /* 0x0060000013007388 */ /* 0x0011ec0000000000 */
.L_x_6:
        /* <DEDUP_REMOVED lines=323> */
[----:B------:R-:W-:Y:S01]  /*2b90*/  ISETP.NE.AND P0, PT, R17, RZ, PT ;  /* 0x000000ff1100720c */ /* 0x000fe20003f05270 */
[----:B------:R-:W-:Y:S05]  /*2ba0*/  WARPSYNC.ALL ;  /* 0x0000000000007948 */ /* 0x000fea0003800000 */
[----:B------:R-:W-:Y:S06]  /*2bb0*/  BAR.SYNC.DEFER_BLOCKING 0x0 ;  /* 0x0000000000007b1d */ /* 0x000fec0000010000 */
[----:B------:R-:W-:Y:S04]  /*2bc0*/  BSSY.RECONVERGENT B6, `(.L_x_7) ;  /* 0x000000c000067945 */ /* 0x000fe80003800200 */
[----:B------:R-:W-:Y:S05]  /*2bd0*/  @P0 BRA `(.L_x_8) ;  /* 0x0000000000280947 */ /* 0x000fea0003800000 */
[----:B0-----:R-:W-:Y:S01]  /*2be0*/  MOV R0, 0x0 ;  /* 0x0000000000007802 */ /* 0x001fe20000000f00 */
[----:B------:R0:W-:Y:S01]  /*2bf0*/  STL [R1], R18 ;  /* 0x0000001201007387 */ /* 0x0001e20000100800 */
[----:B------:R-:W1:Y:S01]  /*2c00*/  LDCU.64 UR4, c[0x4][0x18] ;  /* 0x01000300ff0477ac */ /* 0x000e620008000a00 */
[----:B------:R-:W-:Y:S01]  /*2c10*/  IMAD.MOV.U32 R6, RZ, RZ, R16 ;  /* 0x000000ffff067224 */ /* 0x000fe200078e0010 */
[----:B------:R0:W2:Y:S01]  /*2c20*/  LDC.64 R8, c[0x4][R0] ;  /* 0x0100000000087b82 */ /* 0x0000a20000000a00 */
[----:B------:R-:W-:Y:S01]  /*2c30*/  IMAD.MOV.U32 R7, RZ, RZ, R2 ;  /* 0x000000ffff077224 */ /* 0x000fe200078e0002 */
[----:B-1----:R-:W-:Y:S01]  /*2c40*/  MOV R4, UR4 ;  /* 0x0000000400047c02 */ /* 0x002fe20008000f00 */
[----:B0-----:R-:W-:-:S07]  /*2c50*/  IMAD.U32 R5, RZ, RZ, UR5 ;  /* 0x00000005ff057e24 */ /* 0x001fce000f8e00ff */
[----:B------:R-:W-:-:S07]  /*2c60*/  LEPC R20, `(.L_x_8) ;  /* 0x000000001014794e */ /* 0x000fce0000000000 */
[----:B--2---:R-:W-:Y:S05]  /*2c70*/  CALL.ABS.NOINC R8 ;  /* 0x0000000008007343 */ /* 0x004fea0003c00000 */
.L_x_8:
[----:B------:R-:W-:Y:S05]  /*2c80*/  BSYNC.RECONVERGENT B6 ;  /* 0x0000000000067941 */ /* 0x000fea0003800200 */
.L_x_7:
[----:B------:R-:W-:Y:S05]  /*2c90*/  BRA `(.L_x_9) ;  /* 0xffffffe800a07947 */ /* 0x000fea000383ffff */
.L_x_10:
[----:B------:R-:W-:-:S00]  /*2ca0*/  BRA `(.L_x_10) ;  /* 0xfffffffc00fc7947 */ /* 0x000fc0000383ffff */
[----:B------:R-:W-:-:S00]  /*2cb0*/  NOP ;  /* 0x0000000000007918 */ /* 0x000fc00000000000 */
        /* <DEDUP_REMOVED lines=12> */
.L_x_11:


//--------------------- .nv.global.init           --------------------------
	.section	.nv.global.init,"aw",@progbits
.nv.global.init:
	.type		$str$1,@object
	.size		$str$1,($str - $str$1)
$str$1:
        /*0000*/ 	.byte	0x45, 0x6e, 0x64, 0x6c, 0x65, 0x73, 0x73, 0x0a, 0x00
	.type		$str,@object
	.size		$str,($str$2 - $str)
$str:
        /*0009*/ 	.byte	0x42, 0x6c, 0x6f, 0x63, 0x6b, 0x20, 0x25, 0x64, 0x0a, 0x00
	.type		$str$2,@object
	.size		$str$2,(.L_2 - $str$2)
$str$2:
        /*0013*/ 	.byte	0x49, 0x27, 0x6d, 0x20, 0x42, 0x5b, 0x25, 0x64, 0x5d, 0x0a, 0x00
.L_2:


//--------------------- .nv.shared._Z9busy_loopi  --------------------------
	.section	.nv.shared._Z9busy_loopi,"aw",@nobits
	.sectionflags	@""
.nv.shared._Z9busy_loopi:
	.zero		50176


//--------------------- .nv.shared.reserved.0     --------------------------
	.section	.nv.shared.reserved.0,"aw",@nobits
	.weak		__nv_reservedSMEM_offset_0_alias
	.size		__nv_reservedSMEM_offset_0_alias, 0, 64
	.other		__nv_reservedSMEM_offset_0_alias,@"STO_CUDA_RESERVED_SHARED STV_DEFAULT"
__nv_reservedSMEM_offset_0_alias:
	.zero		0
	.zero		64


//--------------------- .nv.constant0._Z9busy_loopi --------------------------
	.section	.nv.constant0._Z9busy_loopi,"a",@progbits
	.sectionflags	@""
	.align	4
.nv.constant0._Z9busy_loopi:
	.zero		900


//--------------------- SYMBOLS --------------------------

	.type		.nv.reservedSmem.offset0,@object
	.size		.nv.reservedSmem.offset0,0x4
	.type		.nv.reservedSmem.cap,@object
	.size		.nv.reservedSmem.cap,0x4
	.type		vprintf,@function
